//
// Generated by NVIDIA NVVM Compiler
//
// Compiler Build ID: CL-36424714
// Cuda compilation tools, release 13.0, V13.0.88
// Based on NVVM 20.0.0
//

.version 9.0
.target sm_100
.address_size 64

	// .globl	_Z6MatMulPiPKiS1_i
// _ZZ6MatMulPiPKiS1_iE5tileA has been demoted
// _ZZ6MatMulPiPKiS1_iE5tileB has been demoted

.visible .entry _Z6MatMulPiPKiS1_i(
	.param .u64 .ptr .align 1 _Z6MatMulPiPKiS1_i_param_0,
	.param .u64 .ptr .align 1 _Z6MatMulPiPKiS1_i_param_1,
	.param .u64 .ptr .align 1 _Z6MatMulPiPKiS1_i_param_2,
	.param .u32 _Z6MatMulPiPKiS1_i_param_3
)
{
	.reg .pred 	%p<2>;
	.reg .b32 	%r<145>;
	.reg .b64 	%rd<19>;
	// demoted variable
	.shared .align 4 .b8 _ZZ6MatMulPiPKiS1_iE5tileA[1024];
	// demoted variable
	.shared .align 4 .b8 _ZZ6MatMulPiPKiS1_iE5tileB[1024];
	ld.param.u64 	%rd4, [_Z6MatMulPiPKiS1_i_param_2];
	ld.param.u32 	%r23, [_Z6MatMulPiPKiS1_i_param_3];
	cvta.to.global.u64 	%rd1, %rd4;
	mov.u32 	%r24, %ctaid.x;
	shl.b32 	%r25, %r24, 4;
	mov.u32 	%r26, %ctaid.y;
	shl.b32 	%r27, %r26, 4;
	mov.u32 	%r28, %tid.x;
	add.s32 	%r29, %r25, %r28;
	mul.lo.s32 	%r1, %r23, %r29;
	mov.u32 	%r30, %tid.y;
	shl.b32 	%r31, %r28, 6;
	mov.u32 	%r32, _ZZ6MatMulPiPKiS1_iE5tileA;
	add.s32 	%r2, %r32, %r31;
	shl.b32 	%r33, %r30, 2;
	add.s32 	%r3, %r2, %r33;
	add.s32 	%r4, %r27, %r30;
	mov.u32 	%r34, _ZZ6MatMulPiPKiS1_iE5tileB;
	add.s32 	%r6, %r34, %r33;
	add.s32 	%r5, %r6, %r31;
	add.s32 	%r35, %r28, 16;
	mad.lo.s32 	%r36, %r23, %r35, %r30;
	add.s32 	%r142, %r36, %r27;
	shl.b32 	%r8, %r23, 5;
	mad.lo.s32 	%r37, %r28, %r23, %r30;
	add.s32 	%r141, %r37, %r27;
	add.s32 	%r140, %r30, %r1;
	mov.b32 	%r144, 0;
	mov.b32 	%r143, 16;
$L__BB0_1:
	ld.param.u64 	%rd18, [_Z6MatMulPiPKiS1_i_param_1];
	cvta.to.global.u64 	%rd5, %rd18;
	mul.wide.u32 	%rd6, %r140, 4;
	add.s64 	%rd7, %rd5, %rd6;
	ld.global.u32 	%r38, [%rd7];
	st.shared.u32 	[%r3], %r38;
	mul.wide.u32 	%rd8, %r141, 4;
	add.s64 	%rd9, %rd1, %rd8;
	ld.global.u32 	%r39, [%rd9];
	st.shared.u32 	[%r5], %r39;
	bar.sync 	0;
	ld.shared.u32 	%r40, [%r2];
	ld.shared.u32 	%r41, [%r6];
	mad.lo.s32 	%r42, %r41, %r40, %r144;
	ld.shared.u32 	%r43, [%r2+4];
	ld.shared.u32 	%r44, [%r6+64];
	mad.lo.s32 	%r45, %r44, %r43, %r42;
	ld.shared.u32 	%r46, [%r2+8];
	ld.shared.u32 	%r47, [%r6+128];
	mad.lo.s32 	%r48, %r47, %r46, %r45;
	ld.shared.u32 	%r49, [%r2+12];
	ld.shared.u32 	%r50, [%r6+192];
	mad.lo.s32 	%r51, %r50, %r49, %r48;
	ld.shared.u32 	%r52, [%r2+16];
	ld.shared.u32 	%r53, [%r6+256];
	mad.lo.s32 	%r54, %r53, %r52, %r51;
	ld.shared.u32 	%r55, [%r2+20];
	ld.shared.u32 	%r56, [%r6+320];
	mad.lo.s32 	%r57, %r56, %r55, %r54;
	ld.shared.u32 	%r58, [%r2+24];
	ld.shared.u32 	%r59, [%r6+384];
	mad.lo.s32 	%r60, %r59, %r58, %r57;
	ld.shared.u32 	%r61, [%r2+28];
	ld.shared.u32 	%r62, [%r6+448];
	mad.lo.s32 	%r63, %r62, %r61, %r60;
	ld.shared.u32 	%r64, [%r2+32];
	ld.shared.u32 	%r65, [%r6+512];
	mad.lo.s32 	%r66, %r65, %r64, %r63;
	ld.shared.u32 	%r67, [%r2+36];
	ld.shared.u32 	%r68, [%r6+576];
	mad.lo.s32 	%r69, %r68, %r67, %r66;
	ld.shared.u32 	%r70, [%r2+40];
	ld.shared.u32 	%r71, [%r6+640];
	mad.lo.s32 	%r72, %r71, %r70, %r69;
	ld.shared.u32 	%r73, [%r2+44];
	ld.shared.u32 	%r74, [%r6+704];
	mad.lo.s32 	%r75, %r74, %r73, %r72;
	ld.shared.u32 	%r76, [%r2+48];
	ld.shared.u32 	%r77, [%r6+768];
	mad.lo.s32 	%r78, %r77, %r76, %r75;
	ld.shared.u32 	%r79, [%r2+52];
	ld.shared.u32 	%r80, [%r6+832];
	mad.lo.s32 	%r81, %r80, %r79, %r78;
	ld.shared.u32 	%r82, [%r2+56];
	ld.shared.u32 	%r83, [%r6+896];
	mad.lo.s32 	%r84, %r83, %r82, %r81;
	ld.shared.u32 	%r85, [%r2+60];
	ld.shared.u32 	%r86, [%r6+960];
	mad.lo.s32 	%r87, %r86, %r85, %r84;
	bar.sync 	0;
	add.s32 	%r88, %r140, 16;
	mul.wide.u32 	%rd10, %r88, 4;
	add.s64 	%rd11, %rd5, %rd10;
	ld.global.u32 	%r89, [%rd11];
	st.shared.u32 	[%r3], %r89;
	mul.wide.u32 	%rd12, %r142, 4;
	add.s64 	%rd13, %rd1, %rd12;
	ld.global.u32 	%r90, [%rd13];
	st.shared.u32 	[%r5], %r90;
	bar.sync 	0;
	ld.shared.u32 	%r91, [%r2];
	ld.shared.u32 	%r92, [%r6];
	mad.lo.s32 	%r93, %r92, %r91, %r87;
	ld.shared.u32 	%r94, [%r2+4];
	ld.shared.u32 	%r95, [%r6+64];
	mad.lo.s32 	%r96, %r95, %r94, %r93;
	ld.shared.u32 	%r97, [%r2+8];
	ld.shared.u32 	%r98, [%r6+128];
	mad.lo.s32 	%r99, %r98, %r97, %r96;
	ld.shared.u32 	%r100, [%r2+12];
	ld.shared.u32 	%r101, [%r6+192];
	mad.lo.s32 	%r102, %r101, %r100, %r99;
	ld.shared.u32 	%r103, [%r2+16];
	ld.shared.u32 	%r104, [%r6+256];
	mad.lo.s32 	%r105, %r104, %r103, %r102;
	ld.shared.u32 	%r106, [%r2+20];
	ld.shared.u32 	%r107, [%r6+320];
	mad.lo.s32 	%r108, %r107, %r106, %r105;
	ld.shared.u32 	%r109, [%r2+24];
	ld.shared.u32 	%r110, [%r6+384];
	mad.lo.s32 	%r111, %r110, %r109, %r108;
	ld.shared.u32 	%r112, [%r2+28];
	ld.shared.u32 	%r113, [%r6+448];
	mad.lo.s32 	%r114, %r113, %r112, %r111;
	ld.shared.u32 	%r115, [%r2+32];
	ld.shared.u32 	%r116, [%r6+512];
	mad.lo.s32 	%r117, %r116, %r115, %r114;
	ld.shared.u32 	%r118, [%r2+36];
	ld.shared.u32 	%r119, [%r6+576];
	mad.lo.s32 	%r120, %r119, %r118, %r117;
	ld.shared.u32 	%r121, [%r2+40];
	ld.shared.u32 	%r122, [%r6+640];
	mad.lo.s32 	%r123, %r122, %r121, %r120;
	ld.shared.u32 	%r124, [%r2+44];
	ld.shared.u32 	%r125, [%r6+704];
	mad.lo.s32 	%r126, %r125, %r124, %r123;
	ld.shared.u32 	%r127, [%r2+48];
	ld.shared.u32 	%r128, [%r6+768];
	mad.lo.s32 	%r129, %r128, %r127, %r126;
	ld.shared.u32 	%r130, [%r2+52];
	ld.shared.u32 	%r131, [%r6+832];
	mad.lo.s32 	%r132, %r131, %r130, %r129;
	ld.shared.u32 	%r133, [%r2+56];
	ld.shared.u32 	%r134, [%r6+896];
	mad.lo.s32 	%r135, %r134, %r133, %r132;
	ld.shared.u32 	%r136, [%r2+60];
	ld.shared.u32 	%r137, [%r6+960];
	mad.lo.s32 	%r144, %r137, %r136, %r135;
	bar.sync 	0;
	add.s32 	%r17, %r143, 32;
	add.s32 	%r138, %r143, -16;
	add.s32 	%r142, %r142, %r8;
	add.s32 	%r141, %r141, %r8;
	add.s32 	%r140, %r140, 32;
	setp.lt.u32 	%p1, %r138, 992;
	mov.u32 	%r143, %r17;
	@%p1 bra 	$L__BB0_1;
	ld.param.u64 	%rd17, [_Z6MatMulPiPKiS1_i_param_0];
	cvta.to.global.u64 	%rd14, %rd17;
	add.s32 	%r139, %r4, %r1;
	mul.wide.u32 	%rd15, %r139, 4;
	add.s64 	%rd16, %rd14, %rd15;
	st.global.u32 	[%rd16], %r144;
	ret;

}


// ===== COMPILED SASS (sm_100) =====

	.target	sm_100

	.elftype	@"ET_EXEC"


//--------------------- .note.nv.tkinfo           --------------------------
	.section	.note.nv.tkinfo,"",@"SHT_NOTE"
	.sectionflags	@"SHF_NOTE_NV_TKINFO"
	.tkinfo
        /*0018*/ 	.word	0x00000002
        /*0030*/ 	.string	""
        /*0030*/ 	.string	"ptxas"
        /*0030*/ 	.string	"Cuda compilation tools, release 13.0, V13.0.88"
        /*0030*/ 	.string	"Build cuda_13.0.r13.0/compiler.36424714_0"
        /*0030*/ 	.string	"-arch sm_100 -m 64 "



//--------------------- .note.nv.cuinfo           --------------------------
	.section	.note.nv.cuinfo,"",@"SHT_NOTE"
	.sectionflags	@"SHF_NOTE_NV_CUINFO"
        /*0018*/ 	.short	0x0002
        /*001a*/ 	.short	0x0064
        /*001c*/ 	.short	0x0082
	.zero		2


//--------------------- .nv.info                  --------------------------
	.section	.nv.info,"",@"SHT_CUDA_INFO"
	.align	4


	//----- nvinfo : EIATTR_REGCOUNT
	.align		4
        /*0000*/ 	.byte	0x04, 0x2f
        /*0002*/ 	.short	(.L_1 - .L_0)
	.align		4
.L_0:
        /*0004*/ 	.word	index@(_Z6MatMulPiPKiS1_i)
        /*0008*/ 	.word	0x00000020


	//----- nvinfo : EIATTR_FRAME_SIZE
	.align		4
.L_1:
        /*000c*/ 	.byte	0x04, 0x11
        /*000e*/ 	.short	(.L_3 - .L_2)
	.align		4
.L_2:
        /*0010*/ 	.word	index@(_Z6MatMulPiPKiS1_i)
        /*0014*/ 	.word	0x00000000


	//----- nvinfo : EIATTR_MIN_STACK_SIZE
	.align		4
.L_3:
        /*0018*/ 	.byte	0x04, 0x12
        /*001a*/ 	.short	(.L_5 - .L_4)
	.align		4
.L_4:
        /*001c*/ 	.word	index@(_Z6MatMulPiPKiS1_i)
        /*0020*/ 	.word	0x00000000
.L_5:


//--------------------- .nv.compat                --------------------------
	.section	.nv.compat,"",@"SHT_CUDA_COMPAT_INFO"
	.align	4
        /*0000*/ 	.byte	0x02, 0x09, 0x00, 0x00, 0x02, 0x02, 0x01, 0x00, 0x02, 0x05, 0x05, 0x00, 0x03, 0x07, 0x01, 0x01
        /*0010*/ 	.byte	0x02, 0x03, 0x00, 0x00, 0x02, 0x06, 0x01, 0x00, 0x04, 0x0b, 0x08, 0x00, 0x09, 0x00, 0x00, 0x00
        /*0020*/ 	.byte	0x00, 0x00, 0x00, 0x00


//--------------------- .nv.info._Z6MatMulPiPKiS1_i --------------------------
	.section	.nv.info._Z6MatMulPiPKiS1_i,"",@"SHT_CUDA_INFO"
	.sectionflags	@""
	.align	4


	//----- nvinfo : EIATTR_CUDA_API_VERSION
	.align		4
        /*0000*/ 	.byte	0x04, 0x37
        /*0002*/ 	.short	(.L_7 - .L_6)
.L_6:
        /*0004*/ 	.word	0x00000082


	//----- nvinfo : EIATTR_KPARAM_INFO
	.align		4
.L_7:
        /*0008*/ 	.byte	0x04, 0x17
        /*000a*/ 	.short	(.L_9 - .L_8)
.L_8:
        /*000c*/ 	.word	0x00000000
        /*0010*/ 	.short	0x0003
        /*0012*/ 	.short	0x0018
        /*0014*/ 	.byte	0x00, 0xf0, 0x11, 0x00


	//----- nvinfo : EIATTR_KPARAM_INFO
	.align		4
.L_9:
        /*0018*/ 	.byte	0x04, 0x17
        /*001a*/ 	.short	(.L_11 - .L_10)
.L_10:
        /*001c*/ 	.word	0x00000000
        /*0020*/ 	.short	0x0002
        /*0022*/ 	.short	0x0010
        /*0024*/ 	.byte	0x00, 0xf5, 0x21, 0x00


	//----- nvinfo : EIATTR_KPARAM_INFO
	.align		4
.L_11:
        /*0028*/ 	.byte	0x04, 0x17
        /*002a*/ 	.short	(.L_13 - .L_12)
.L_12:
        /*002c*/ 	.word	0x00000000
        /*0030*/ 	.short	0x0001
        /*0032*/ 	.short	0x0008
        /*0034*/ 	.byte	0x00, 0xf5, 0x21, 0x00


	//----- nvinfo : EIATTR_KPARAM_INFO
	.align		4
.L_13:
        /*0038*/ 	.byte	0x04, 0x17
        /*003a*/ 	.short	(.L_15 - .L_14)
.L_14:
        /*003c*/ 	.word	0x00000000
        /*0040*/ 	.short	0x0000
        /*0042*/ 	.short	0x0000
        /*0044*/ 	.byte	0x00, 0xf5, 0x21, 0x00


	//----- nvinfo : EIATTR_SPARSE_MMA_MASK
	.align		4
.L_15:
        /*0048*/ 	.byte	0x03, 0x50
        /*004a*/ 	.short	0x0000


	//----- nvinfo : EIATTR_MAXREG_COUNT
	.align		4
        /*004c*/ 	.byte	0x03, 0x1b
        /*004e*/ 	.short	0x00ff


	//----- nvinfo : EIATTR_NUM_BARRIERS
	.align		4
        /*0050*/ 	.byte	0x02, 0x4c
        /*0052*/ 	.byte	0x01
	.zero		1


	//----- nvinfo : EIATTR_MERCURY_ISA_VERSION
	.align		4
        /*0054*/ 	.byte	0x03, 0x5f
        /*0056*/ 	.short	0x0101


	//----- nvinfo : EIATTR_VRC_CTA_INIT_COUNT
	.align		4
        /*0058*/ 	.byte	0x02, 0x4a
	.zero		1
	.zero		1


	//----- nvinfo : EIATTR_EXIT_INSTR_OFFSETS
	.align		4
        /*005c*/ 	.byte	0x04, 0x1c
        /*005e*/ 	.short	(.L_17 - .L_16)


	//   ....[0]....
.L_16:
        /*0060*/ 	.word	0x00000800


	//----- nvinfo : EIATTR_CBANK_PARAM_SIZE
	.align		4
.L_17:
        /*0064*/ 	.byte	0x03, 0x19
        /*0066*/ 	.short	0x001c


	//----- nvinfo : EIATTR_PARAM_CBANK
	.align		4
        /*0068*/ 	.byte	0x04, 0x0a
        /*006a*/ 	.short	(.L_19 - .L_18)
	.align		4
.L_18:
        /*006c*/ 	.word	index@(.nv.constant0._Z6MatMulPiPKiS1_i)
        /*0070*/ 	.short	0x0380
        /*0072*/ 	.short	0x001c


	//----- nvinfo : EIATTR_SW_WAR
	.align		4
.L_19:
        /*0074*/ 	.byte	0x04, 0x36
        /*0076*/ 	.short	(.L_21 - .L_20)
.L_20:
        /*0078*/ 	.word	0x00000008
.L_21:


//--------------------- .nv.callgraph             --------------------------
	.section	.nv.callgraph,"",@"SHT_CUDA_CALLGRAPH"
	.align	4
	.sectionentsize	8
	.align		4
        /*0000*/ 	.word	0x00000000
	.align		4
        /*0004*/ 	.word	0xffffffff
	.align		4
        /*0008*/ 	.word	0x00000000
	.align		4
        /*000c*/ 	.word	0xfffffffe
	.align		4
        /*0010*/ 	.word	0x00000000
	.align		4
        /*0014*/ 	.word	0xfffffffd
	.align		4
        /*0018*/ 	.word	0x00000000
	.align		4
        /*001c*/ 	.word	0xfffffffc


//--------------------- .text._Z6MatMulPiPKiS1_i  --------------------------
	.section	.text._Z6MatMulPiPKiS1_i,"ax",@progbits
	.align	128
        .global         _Z6MatMulPiPKiS1_i
        .type           _Z6MatMulPiPKiS1_i,@function
        .size           _Z6MatMulPiPKiS1_i,(.L_x_2 - _Z6MatMulPiPKiS1_i)
        .other          _Z6MatMulPiPKiS1_i,@"STO_CUDA_ENTRY STV_DEFAULT"
_Z6MatMulPiPKiS1_i:
.text._Z6MatMulPiPKiS1_i:
[----:B------:R-:W-:Y:S01]  /*0000*/  LDC R1, c[0x0][0x37c] ;  /* 0x0000df00ff017b82 */ /* 0x000fe20000000800 */
[----:B------:R-:W0:Y:S07]  /*0010*/  S2R R9, SR_TID.X ;  /* 0x0000000000097919 */ /* 0x000e2e0000002100 */
[----:B------:R-:W1:Y:S01]  /*0020*/  S2UR UR6, SR_CgaCtaId ;  /* 0x00000000000679c3 */ /* 0x000e620000008800 */
[----:B------:R-:W-:Y:S01]  /*0030*/  UMOV UR4, 0x400 ;  /* 0x0000040000047882 */ /* 0x000fe20000000000 */
[----:B------:R-:W-:Y:S01]  /*0040*/  HFMA2 R25, -RZ, RZ, 0, 0 ;  /* 0x00000000ff197431 */ /* 0x000fe200000001ff */
[----:B------:R-:W2:Y:S01]  /*0050*/  S2R R16, SR_TID.Y ;  /* 0x0000000000107919 */ /* 0x000ea20000002200 */
[----:B------:R-:W-:Y:S01]  /*0060*/  UIADD3 UR5, UPT, UPT, UR4, 0x400, URZ ;  /* 0x0000040004057890 */ /* 0x000fe2000fffe0ff */
[----:B------:R-:W3:Y:S01]  /*0070*/  LDCU.64 UR8, c[0x0][0x358] ;  /* 0x00006b00ff0877ac */ /* 0x000ee20008000a00 */
[----:B------:R-:W4:Y:S02]  /*0080*/  S2R R19, SR_CTAID.X ;  /* 0x0000000000137919 */ /* 0x000f240000002500 */
[----:B------:R-:W2:Y:S01]  /*0090*/  LDC R0, c[0x0][0x398] ;  /* 0x0000e600ff007b82 */ /* 0x000ea20000000800 */
[----:B------:R-:W5:Y:S07]  /*00a0*/  S2R R7, SR_CTAID.Y ;  /* 0x0000000000077919 */ /* 0x000f6e0000002600 */
[----:B------:R-:W3:Y:S08]  /*00b0*/  LDC.64 R22, c[0x0][0x388] ;  /* 0x0000e200ff167b82 */ /* 0x000ef00000000a00 */
[----:B------:R-:W3:Y:S01]  /*00c0*/  LDC.64 R20, c[0x0][0x390] ;  /* 0x0000e400ff147b82 */ /* 0x000ee20000000a00 */
[----:B-1----:R-:W-:-:S02]  /*00d0*/  ULEA UR4, UR6, UR4, 0x18 ;  /* 0x0000000406047291 */ /* 0x002fc4000f8ec0ff */
[----:B------:R-:W-:Y:S01]  /*00e0*/  ULEA UR5, UR6, UR5, 0x18 ;  /* 0x0000000506057291 */ /* 0x000fe2000f8ec0ff */
[----:B0-----:R-:W-:-:S03]  /*00f0*/  IADD3 R3, PT, PT, R9, 0x10, RZ ;  /* 0x0000001009037810 */ /* 0x001fc60007ffe0ff */
[C---:B------:R-:W-:Y:S01]  /*0100*/  LEA R17, R9.reuse, UR4, 0x6 ;  /* 0x0000000409117c11 */ /* 0x040fe2000f8e30ff */
[----:B------:R-:W-:Y:S01]  /*0110*/  UMOV UR4, 0x10 ;  /* 0x0000001000047882 */ /* 0x000fe20000000000 */
[-CC-:B--2---:R-:W-:Y:S01]  /*0120*/  IMAD R2, R9, R0.reuse, R16.reuse ;  /* 0x0000000009027224 */ /* 0x184fe200078e0210 */
[----:B------:R-:W-:Y:S01]  /*0130*/  LEA R6, R16, UR5, 0x2 ;  /* 0x0000000510067c11 */ /* 0x000fe2000f8e10ff */
[--C-:B------:R-:W-:Y:S01]  /*0140*/  IMAD R5, R3, R0, R16.reuse ;  /* 0x0000000003057224 */ /* 0x100fe200078e0210 */
[----:B----4-:R-:W-:Y:S02]  /*0150*/  LEA R19, R19, R9, 0x4 ;  /* 0x0000000913137211 */ /* 0x010fe400078e20ff */
[----:B------:R-:W-:Y:S02]  /*0160*/  LEA R4, R9, R6, 0x6 ;  /* 0x0000000609047211 */ /* 0x000fe400078e30ff */
[----:B-----5:R-:W-:Y:S01]  /*0170*/  LEA R3, R7, R2, 0x4 ;  /* 0x0000000207037211 */ /* 0x020fe200078e20ff */
[----:B------:R-:W-:Y:S01]  /*0180*/  IMAD R2, R19, R0, R16 ;  /* 0x0000000013027224 */ /* 0x000fe200078e0210 */
[----:B------:R-:W-:-:S02]  /*0190*/  LEA R5, R7, R5, 0x4 ;  /* 0x0000000507057211 */ /* 0x000fc400078e20ff */
[----:B------:R-:W-:Y:S02]  /*01a0*/  LEA R7, R7, R16, 0x4 ;  /* 0x0000001007077211 */ /* 0x000fe400078e20ff */
[----:B------:R-:W-:-:S07]  /*01b0*/  LEA R16, R16, R17, 0x2 ;  /* 0x0000001110107211 */ /* 0x000fce00078e10ff */
.L_x_0:
[----:B---3--:R-:W-:-:S04]  /*01c0*/  IMAD.WIDE.U32 R8, R2, 0x4, R22 ;  /* 0x0000000402087825 */ /* 0x008fc800078e0016 */
[----:B------:R-:W-:Y:S02]  /*01d0*/  IMAD.WIDE.U32 R10, R3, 0x4, R20 ;  /* 0x00000004030a7825 */ /* 0x000fe400078e0014 */
[----:B------:R-:W2:Y:S04]  /*01e0*/  LDG.E R9, desc[UR8][R8.64] ;  /* 0x0000000808097981 */ /* 0x000ea8000c1e1900 */
[----:B------:R-:W3:Y:S04]  /*01f0*/  LDG.E R29, desc[UR8][R10.64] ;  /* 0x000000080a1d7981 */ /* 0x000ee8000c1e1900 */
[----:B--2---:R-:W-:Y:S04]  /*0200*/  STS [R16], R9 ;  /* 0x0000000910007388 */ /* 0x004fe80000000800 */
[----:B---3--:R-:W-:Y:S01]  /*0210*/  STS [R4], R29 ;  /* 0x0000001d04007388 */ /* 0x008fe20000000800 */
[----:B------:R-:W-:Y:S06]  /*0220*/  BAR.SYNC.DEFER_BLOCKING 0x0 ;  /* 0x0000000000007b1d */ /* 0x000fec0000010000 */
[----:B------:R-:W-:Y:S04]  /*0230*/  LDS R18, [R6] ;  /* 0x0000000006127984 */ /* 0x000fe80000000800 */
[----:B------:R-:W0:Y:S04]  /*0240*/  LDS.128 R12, [R17] ;  /* 0x00000000110c7984 */ /* 0x000e280000000c00 */
[----:B------:R-:W1:Y:S04]  /*0250*/  LDS R24, [R6+0x40] ;  /* 0x0000400006187984 */ /* 0x000e680000000800 */
[----:B------:R-:W2:Y:S04]  /*0260*/  LDS R27, [R6+0x80] ;  /* 0x00008000061b7984 */ /* 0x000ea80000000800 */
[----:B------:R-:W-:Y:S04]  /*0270*/  LDS.128 R8, [R17+0x10] ;  /* 0x0000100011087984 */ /* 0x000fe80000000c00 */
[----:B------:R-:W-:Y:S01]  /*0280*/  LDS R29, [R6+0x380] ;  /* 0x00038000061d7984 */ /* 0x000fe20000000800 */
[----:B0-----:R-:W-:-:S03]  /*0290*/  IMAD R18, R12, R18, R25 ;  /* 0x000000120c127224 */ /* 0x001fc600078e0219 */
[----:B------:R-:W0:Y:S01]  /*02a0*/  LDS R12, [R6+0xc0] ;  /* 0x0000c000060c7984 */ /* 0x000e220000000800 */
[----:B-1----:R-:W-:-:S03]  /*02b0*/  IMAD R13, R24, R13, R18 ;  /* 0x0000000d180d7224 */ /* 0x002fc600078e0212 */
[----:B------:R-:W1:Y:S01]  /*02c0*/  LDS R24, [R6+0x100] ;  /* 0x0001000006187984 */ /* 0x000e620000000800 */
[----:B--2---:R-:W-:-:S03]  /*02d0*/  IMAD R13, R27, R14, R13 ;  /* 0x0000000e1b0d7224 */ /* 0x004fc600078e020d */
[----:B------:R-:W2:Y:S04]  /*02e0*/  LDS R18, [R6+0x140] ;  /* 0x0001400006127984 */ /* 0x000ea80000000800 */
[----:B------:R-:W3:Y:S01]  /*02f0*/  LDS R25, [R6+0x180] ;  /* 0x0001800006197984 */ /* 0x000ee20000000800 */
[----:B0-----:R-:W-:-:S04]  /*0300*/  IMAD R13, R12, R15, R13 ;  /* 0x0000000f0c0d7224 */ /* 0x001fc800078e020d */
[----:B-1----:R-:W-:Y:S02]  /*0310*/  IMAD R13, R8, R24, R13 ;  /* 0x00000018080d7224 */ /* 0x002fe400078e020d */
[----:B------:R-:W0:Y:S02]  /*0320*/  LDS R8, [R6+0x1c0] ;  /* 0x0001c00006087984 */ /* 0x000e240000000800 */
[----:B--2---:R-:W-:Y:S02]  /*0330*/  IMAD R9, R18, R9, R13 ;  /* 0x0000000912097224 */ /* 0x004fe400078e020d */
[----:B------:R-:W-:Y:S02]  /*0340*/  LDS R24, [R6+0x200] ;  /* 0x0002000006187984 */ /* 0x000fe40000000800 */
[----:B---3--:R-:W-:Y:S02]  /*0350*/  IMAD R9, R25, R10, R9 ;  /* 0x0000000a19097224 */ /* 0x008fe400078e0209 */
[----:B------:R-:W1:Y:S04]  /*0360*/  LDS.128 R12, [R17+0x20] ;  /* 0x00002000110c7984 */ /* 0x000e680000000c00 */
[----:B------:R-:W2:Y:S04]  /*0370*/  LDS R18, [R6+0x240] ;  /* 0x0002400006127984 */ /* 0x000ea80000000800 */
[----:B------:R-:W3:Y:S04]  /*0380*/  LDS R25, [R6+0x280] ;  /* 0x0002800006197984 */ /* 0x000ee80000000800 */
[----:B------:R-:W4:Y:S01]  /*0390*/  LDS R10, [R6+0x2c0] ;  /* 0x0002c000060a7984 */ /* 0x000f220000000800 */
[----:B0-----:R-:W-:Y:S01]  /*03a0*/  IMAD R9, R8, R11, R9 ;  /* 0x0000000b08097224 */ /* 0x001fe200078e0209 */
[----:B------:R-:W-:-:S03]  /*03b0*/  IADD3 R11, PT, PT, R2, 0x10, RZ ;  /* 0x00000010020b7810 */ /* 0x000fc60007ffe0ff */
[----:B-1----:R-:W-:Y:S02]  /*03c0*/  IMAD R9, R12, R24, R9 ;  /* 0x000000180c097224 */ /* 0x002fe400078e0209 */
[----:B------:R-:W-:Y:S02]  /*03d0*/  LDS R12, [R6+0x340] ;  /* 0x00034000060c7984 */ /* 0x000fe40000000800 */
[----:B--2---:R-:W-:Y:S02]  /*03e0*/  IMAD R9, R18, R13, R9 ;  /* 0x0000000d12097224 */ /* 0x004fe400078e0209 */
[----:B------:R-:W-:Y:S02]  /*03f0*/  LDS R13, [R6+0x300] ;  /* 0x00030000060d7984 */ /* 0x000fe40000000800 */
[----:B---3--:R-:W-:Y:S02]  /*0400*/  IMAD R9, R25, R14, R9 ;  /* 0x0000000e19097224 */ /* 0x008fe400078e0209 */
[----:B------:R-:W-:Y:S01]  /*0410*/  IMAD.WIDE.U32 R24, R11, 0x4, R22 ;  /* 0x000000040b187825 */ /* 0x000fe200078e0016 */
[----:B------:R-:W-:Y:S03]  /*0420*/  LDS R18, [R6+0x3c0] ;  /* 0x0003c00006127984 */ /* 0x000fe60000000800 */
[----:B----4-:R-:W-:-:S02]  /*0430*/  IMAD R15, R10, R15, R9 ;  /* 0x0000000f0a0f7224 */ /* 0x010fc400078e0209 */
[----:B------:R-:W0:Y:S01]  /*0440*/  LDS.128 R8, [R17+0x30] ;  /* 0x0000300011087984 */ /* 0x000e220000000c00 */
[----:B------:R-:W-:Y:S01]  /*0450*/  BAR.SYNC.DEFER_BLOCKING 0x0 ;  /* 0x0000000000007b1d */ /* 0x000fe20000010000 */
[----:B------:R-:W-:-:S05]  /*0460*/  IMAD.WIDE.U32 R26, R5, 0x4, R20 ;  /* 0x00000004051a7825 */ /* 0x000fca00078e0014 */
[----:B------:R-:W2:Y:S04]  /*0470*/  LDG.E R24, desc[UR8][R24.64] ;  /* 0x0000000818187981 */ /* 0x000ea8000c1e1900 */
[----:B------:R-:W3:Y:S01]  /*0480*/  LDG.E R27, desc[UR8][R26.64] ;  /* 0x000000081a1b7981 */ /* 0x000ee2000c1e1900 */
[----:B------:R-:W-:Y:S01]  /*0490*/  UIADD3 UR5, UPT, UPT, UR4, -0x10, URZ ;  /* 0xfffffff004057890 */ /* 0x000fe2000fffe0ff */
[----:B------:R-:W-:Y:S01]  /*04a0*/  LEA R3, R0, R3, 0x5 ;  /* 0x0000000300037211 */ /* 0x000fe200078e28ff */
[----:B------:R-:W-:Y:S01]  /*04b0*/  UIADD3 UR4, UPT, UPT, UR4, 0x20, URZ ;  /* 0x0000002004047890 */ /* 0x000fe2000fffe0ff */
[----:B------:R-:W-:Y:S01]  /*04c0*/  IADD3 R2, PT, PT, R2, 0x20, RZ ;  /* 0x0000002002027810 */ /* 0x000fe20007ffe0ff */
[----:B------:R-:W-:Y:S01]  /*04d0*/  UISETP.GE.U32.AND UP0, UPT, UR5, 0x3e0, UPT ;  /* 0x000003e00500788c */ /* 0x000fe2000bf06070 */
[----:B------:R-:W-:Y:S01]  /*04e0*/  LEA R5, R0, R5, 0x5 ;  /* 0x0000000500057211 */ /* 0x000fe200078e28ff */
[----:B0-----:R-:W-:-:S04]  /*04f0*/  IMAD R13, R8, R13, R15 ;  /* 0x0000000d080d7224 */ /* 0x001fc800078e020f */
[----:B------:R-:W-:-:S04]  /*0500*/  IMAD R9, R12, R9, R13 ;  /* 0x000000090c097224 */ /* 0x000fc800078e020d */
[----:B------:R-:W-:-:S04]  /*0510*/  IMAD R9, R29, R10, R9 ;  /* 0x0000000a1d097224 */ /* 0x000fc800078e0209 */
[----:B------:R-:W-:Y:S01]  /*0520*/  IMAD R9, R18, R11, R9 ;  /* 0x0000000b12097224 */ /* 0x000fe200078e0209 */
[----:B--2---:R-:W-:Y:S04]  /*0530*/  STS [R16], R24 ;  /* 0x0000001810007388 */ /* 0x004fe80000000800 */
[----:B---3--:R-:W-:Y:S01]  /*0540*/  STS [R4], R27 ;  /* 0x0000001b04007388 */ /* 0x008fe20000000800 */
[----:B------:R-:W-:Y:S06]  /*0550*/  BAR.SYNC.DEFER_BLOCKING 0x0 ;  /* 0x0000000000007b1d */ /* 0x000fec0000010000 */
[----:B------:R-:W-:Y:S04]  /*0560*/  LDS R8, [R6] ;  /* 0x0000000006087984 */ /* 0x000fe80000000800 */
[----:B------:R-:W0:Y:S04]  /*0570*/  LDS.128 R12, [R17] ;  /* 0x00000000110c7984 */ /* 0x000e280000000c00 */
[----:B------:R-:W1:Y:S04]  /*0580*/  LDS R28, [R6+0x40] ;  /* 0x00004000061c7984 */ /* 0x000e680000000800 */
[----:B------:R-:W2:Y:S04]  /*0590*/  LDS R25, [R6+0x80] ;  /* 0x0000800006197984 */ /* 0x000ea80000000800 */
[----:B------:R-:W3:Y:S04]  /*05a0*/  LDS R18, [R6+0xc0] ;  /* 0x0000c00006127984 */ /* 0x000ee80000000800 */
[----:B------:R-:W-:Y:S04]  /*05b0*/  LDS R24, [R6+0x100] ;  /* 0x0001000006187984 */ /* 0x000fe80000000800 */
[----:B------:R-:W-:Y:S01]  /*05c0*/  LDS R27, [R6+0x180] ;  /* 0x00018000061b7984 */ /* 0x000fe20000000800 */
[----:B0-----:R-:W-:-:S03]  /*05d0*/  IMAD R8, R12, R8, R9 ;  /* 0x000000080c087224 */ /* 0x001fc600078e0209 */
[----:B------:R-:W-:Y:S01]  /*05e0*/  LDS R12, [R6+0x140] ;  /* 0x00014000060c7984 */ /* 0x000fe20000000800 */
[----:B-1----:R-:W-:-:S03]  /*05f0*/  IMAD R13, R28, R13, R8 ;  /* 0x0000000d1c0d7224 */ /* 0x002fc600078e0208 */
[----:B------:R-:W0:Y:S01]  /*0600*/  LDS.128 R8, [R17+0x10] ;  /* 0x0000100011087984 */ /* 0x000e220000000c00 */
[----:B--2---:R-:W-:-:S03]  /*0610*/  IMAD R14, R25, R14, R13 ;  /* 0x0000000e190e7224 */ /* 0x004fc600078e020d */
[----:B------:R-:W-:Y:S01]  /*0620*/  LDS R25, [R6+0x280] ;  /* 0x0002800006197984 */ /* 0x000fe20000000800 */
[----:B---3--:R-:W-:-:S03]  /*0630*/  IMAD R15, R18, R15, R14 ;  /* 0x0000000f120f7224 */ /* 0x008fc600078e020e */
[----:B------:R-:W-:Y:S01]  /*0640*/  LDS R18, [R6+0x240] ;  /* 0x0002400006127984 */ /* 0x000fe20000000800 */
[----:B0-----:R-:W-:-:S03]  /*0650*/  IMAD R15, R8, R24, R15 ;  /* 0x00000018080f7224 */ /* 0x001fc600078e020f */
[----:B------:R-:W0:Y:S01]  /*0660*/  LDS R8, [R6+0x1c0] ;  /* 0x0001c00006087984 */ /* 0x000e220000000800 */
[----:B------:R-:W-:-:S03]  /*0670*/  IMAD R9, R12, R9, R15 ;  /* 0x000000090c097224 */ /* 0x000fc600078e020f */
[----:B------:R-:W-:Y:S01]  /*0680*/  LDS R24, [R6+0x200] ;  /* 0x0002000006187984 */ /* 0x000fe20000000800 */
[----:B------:R-:W-:-:S03]  /*0690*/  IMAD R9, R27, R10, R9 ;  /* 0x0000000a1b097224 */ /* 0x000fc600078e0209 */
[----:B------:R-:W1:Y:S01]  /*06a0*/  LDS.128 R12, [R17+0x20] ;  /* 0x00002000110c7984 */ /* 0x000e620000000c00 */
[----:B0-----:R-:W-:-:S04]  /*06b0*/  IMAD R9, R8, R11, R9 ;  /* 0x0000000b08097224 */ /* 0x001fc800078e0209 */
[----:B-1----:R-:W-:Y:S02]  /*06c0*/  IMAD R9, R12, R24, R9 ;  /* 0x000000180c097224 */ /* 0x002fe400078e0209 */
[----:B------:R-:W0:Y:S02]  /*06d0*/  LDS R12, [R6+0x2c0] ;  /* 0x0002c000060c7984 */ /* 0x000e240000000800 */
[----:B------:R-:W-:Y:S02]  /*06e0*/  IMAD R13, R18, R13, R9 ;  /* 0x0000000d120d7224 */ /* 0x000fe400078e0209 */
[----:B------:R-:W-:Y:S02]  /*06f0*/  LDS R24, [R6+0x300] ;  /* 0x0003000006187984 */ /* 0x000fe40000000800 */
[----:B------:R-:W-:Y:S02]  /*0700*/  IMAD R13, R25, R14, R13 ;  /* 0x0000000e190d7224 */ /* 0x000fe400078e020d */
[----:B------:R-:W1:Y:S04]  /*0710*/  LDS.128 R8, [R17+0x30] ;  /* 0x0000300011087984 */ /* 0x000e680000000c00 */
[----:B------:R-:W2:Y:S04]  /*0720*/  LDS R18, [R6+0x340] ;  /* 0x0003400006127984 */ /* 0x000ea80000000800 */
[----:B------:R-:W3:Y:S04]  /*0730*/  LDS R14, [R6+0x380] ;  /* 0x00038000060e7984 */ /* 0x000ee80000000800 */
[----:B------:R-:W4:Y:S01]  /*0740*/  LDS R25, [R6+0x3c0] ;  /* 0x0003c00006197984 */ /* 0x000f220000000800 */
[----:B0-----:R-:W-:-:S04]  /*0750*/  IMAD R13, R12, R15, R13 ;  /* 0x0000000f0c0d7224 */ /* 0x001fc800078e020d */
[----:B-1----:R-:W-:-:S04]  /*0760*/  IMAD R8, R8, R24, R13 ;  /* 0x0000001808087224 */ /* 0x002fc800078e020d */
[----:B--2---:R-:W-:-:S04]  /*0770*/  IMAD R9, R18, R9, R8 ;  /* 0x0000000912097224 */ /* 0x004fc800078e0208 */
[----:B---3--:R-:W-:-:S04]  /*0780*/  IMAD R10, R14, R10, R9 ;  /* 0x0000000a0e0a7224 */ /* 0x008fc800078e0209 */
[----:B----4-:R-:W-:Y:S01]  /*0790*/  IMAD R25, R25, R11, R10 ;  /* 0x0000000b19197224 */ /* 0x010fe200078e020a */
[----:B------:R-:W-:Y:S06]  /*07a0*/  BAR.SYNC.DEFER_BLOCKING 0x0 ;  /* 0x0000000000007b1d */ /* 0x000fec0000010000 */
[----:B------:R-:W-:Y:S05]  /*07b0*/  BRA.U !UP0, `(.L_x_0) ;  /* 0xfffffff908807547 */ /* 0x000fea000b83ffff */
[----:B------:R-:W0:Y:S01]  /*07c0*/  LDC.64 R2, c[0x0][0x380] ;  /* 0x0000e000ff027b82 */ /* 0x000e220000000a00 */
[----:B------:R-:W-:-:S04]  /*07d0*/  IMAD R7, R19, R0, R7 ;  /* 0x0000000013077224 */ /* 0x000fc800078e0207 */
[----:B0-----:R-:W-:-:S05]  /*07e0*/  IMAD.WIDE.U32 R2, R7, 0x4, R2 ;  /* 0x0000000407027825 */ /* 0x001fca00078e0002 */
[----:B------:R-:W-:Y:S01]  /*07f0*/  STG.E desc[UR8][R2.64], R25 ;  /* 0x0000001902007986 */ /* 0x000fe2000c101908 */
[----:B------:R-:W-:Y:S05]  /*0800*/  EXIT ;  /* 0x000000000000794d */ /* 0x000fea0003800000 */
.L_x_1:
[----:B------:R-:W-:-:S00]  /*0810*/  BRA `(.L_x_1) ;  /* 0xfffffffc00fc7947 */ /* 0x000fc0000383ffff */
[----:B------:R-:W-:-:S00]  /*0820*/  NOP ;  /* 0x0000000000007918 */ /* 0x000fc00000000000 */
        /* <DEDUP_REMOVED lines=13> */
.L_x_2:


//--------------------- .nv.shared._Z6MatMulPiPKiS1_i --------------------------
	.section	.nv.shared._Z6MatMulPiPKiS1_i,"aw",@nobits
	.sectionflags	@""
	.align	4
.nv.shared._Z6MatMulPiPKiS1_i:
	.zero		3072


//--------------------- .nv.shared.reserved.0     --------------------------
	.section	.nv.shared.reserved.0,"aw",@nobits
	.weak		__nv_reservedSMEM_offset_0_alias
	.size		__nv_reservedSMEM_offset_0_alias, 0, 64
	.other		__nv_reservedSMEM_offset_0_alias,@"STO_CUDA_RESERVED_SHARED STV_DEFAULT"
__nv_reservedSMEM_offset_0_alias:
	.zero		0
	.zero		64


//--------------------- .nv.constant0._Z6MatMulPiPKiS1_i --------------------------
	.section	.nv.constant0._Z6MatMulPiPKiS1_i,"a",@progbits
	.sectionflags	@""
	.align	4
.nv.constant0._Z6MatMulPiPKiS1_i:
	.zero		924


//--------------------- SYMBOLS --------------------------

	.type		.nv.reservedSmem.offset0,@object
	.size		.nv.reservedSmem.offset0,0x4
	.type		.nv.reservedSmem.cap,@object
	.size		.nv.reservedSmem.cap,0x4
